//
// Generated by NVIDIA NVVM Compiler
//
// Compiler Build ID: CL-36424714
// Cuda compilation tools, release 13.0, V13.0.88
// Based on NVVM 20.0.0
//

.version 9.0
.target sm_100
.address_size 64

	// .globl	_Z19cudaDecodeBitstreamPtS_i

.visible .entry _Z19cudaDecodeBitstreamPtS_i(
	.param .u64 .ptr .align 1 _Z19cudaDecodeBitstreamPtS_i_param_0,
	.param .u64 .ptr .align 1 _Z19cudaDecodeBitstreamPtS_i_param_1,
	.param .u32 _Z19cudaDecodeBitstreamPtS_i_param_2
)
{
	.reg .pred 	%p<3>;
	.reg .b16 	%rs<7>;
	.reg .b32 	%r<8>;
	.reg .b64 	%rd<8>;

	ld.param.u64 	%rd1, [_Z19cudaDecodeBitstreamPtS_i_param_0];
	ld.param.u64 	%rd2, [_Z19cudaDecodeBitstreamPtS_i_param_1];
	ld.param.u32 	%r2, [_Z19cudaDecodeBitstreamPtS_i_param_2];
	mov.u32 	%r3, %ctaid.x;
	mov.u32 	%r4, %ntid.x;
	mov.u32 	%r5, %tid.x;
	mad.lo.s32 	%r6, %r3, %r4, %r5;
	shl.b32 	%r1, %r6, 1;
	add.s32 	%r7, %r1, 2;
	setp.ge.s32 	%p1, %r7, %r2;
	@%p1 bra 	$L__BB0_2;
	cvta.to.global.u64 	%rd3, %rd1;
	cvta.to.global.u64 	%rd4, %rd2;
	mul.wide.s32 	%rd5, %r1, 2;
	add.s64 	%rd6, %rd3, %rd5;
	ld.global.u16 	%rs1, [%rd6+4];
	ld.global.u16 	%rs2, [%rd6+2];
	setp.eq.s16 	%p2, %rs2, 0;
	selp.u16 	%rs3, 1, 0, %p2;
	xor.b16  	%rs4, %rs1, %rs3;
	add.s64 	%rd7, %rd4, %rd5;
	st.global.u16 	[%rd7+4], %rs4;
	ld.global.u16 	%rs5, [%rd6+6];
	xor.b16  	%rs6, %rs5, %rs1;
	st.global.u16 	[%rd7+6], %rs6;
$L__BB0_2:
	ret;

}


// ===== COMPILED SASS (sm_100) =====

	.target	sm_100

	.elftype	@"ET_EXEC"


//--------------------- .note.nv.tkinfo           --------------------------
	.section	.note.nv.tkinfo,"",@"SHT_NOTE"
	.sectionflags	@"SHF_NOTE_NV_TKINFO"
	.tkinfo
        /*0018*/ 	.word	0x00000002
        /*0030*/ 	.string	""
        /*0030*/ 	.string	"ptxas"
        /*0030*/ 	.string	"Cuda compilation tools, release 13.0, V13.0.88"
        /*0030*/ 	.string	"Build cuda_13.0.r13.0/compiler.36424714_0"
        /*0030*/ 	.string	"-arch sm_100 -m 64 "



//--------------------- .note.nv.cuinfo           --------------------------
	.section	.note.nv.cuinfo,"",@"SHT_NOTE"
	.sectionflags	@"SHF_NOTE_NV_CUINFO"
        /*0018*/ 	.short	0x0002
        /*001a*/ 	.short	0x0064
        /*001c*/ 	.short	0x0082
	.zero		2


//--------------------- .nv.info                  --------------------------
	.section	.nv.info,"",@"SHT_CUDA_INFO"
	.align	4


	//----- nvinfo : EIATTR_REGCOUNT
	.align		4
        /*0000*/ 	.byte	0x04, 0x2f
        /*0002*/ 	.short	(.L_1 - .L_0)
	.align		4
.L_0:
        /*0004*/ 	.word	index@(_Z19cudaDecodeBitstreamPtS_i)
        /*0008*/ 	.word	0x0000000c


	//----- nvinfo : EIATTR_FRAME_SIZE
	.align		4
.L_1:
        /*000c*/ 	.byte	0x04, 0x11
        /*000e*/ 	.short	(.L_3 - .L_2)
	.align		4
.L_2:
        /*0010*/ 	.word	index@(_Z19cudaDecodeBitstreamPtS_i)
        /*0014*/ 	.word	0x00000000


	//----- nvinfo : EIATTR_MIN_STACK_SIZE
	.align		4
.L_3:
        /*0018*/ 	.byte	0x04, 0x12
        /*001a*/ 	.short	(.L_5 - .L_4)
	.align		4
.L_4:
        /*001c*/ 	.word	index@(_Z19cudaDecodeBitstreamPtS_i)
        /*0020*/ 	.word	0x00000000
.L_5:


//--------------------- .nv.compat                --------------------------
	.section	.nv.compat,"",@"SHT_CUDA_COMPAT_INFO"
	.align	4
        /*0000*/ 	.byte	0x02, 0x09, 0x00, 0x00, 0x02, 0x02, 0x01, 0x00, 0x02, 0x05, 0x05, 0x00, 0x03, 0x07, 0x01, 0x01
        /*0010*/ 	.byte	0x02, 0x03, 0x00, 0x00, 0x02, 0x06, 0x01, 0x00, 0x04, 0x0b, 0x08, 0x00, 0x09, 0x00, 0x00, 0x00
        /*0020*/ 	.byte	0x00, 0x00, 0x00, 0x00


//--------------------- .nv.info._Z19cudaDecodeBitstreamPtS_i --------------------------
	.section	.nv.info._Z19cudaDecodeBitstreamPtS_i,"",@"SHT_CUDA_INFO"
	.sectionflags	@""
	.align	4


	//----- nvinfo : EIATTR_CUDA_API_VERSION
	.align		4
        /*0000*/ 	.byte	0x04, 0x37
        /*0002*/ 	.short	(.L_7 - .L_6)
.L_6:
        /*0004*/ 	.word	0x00000082


	//----- nvinfo : EIATTR_KPARAM_INFO
	.align		4
.L_7:
        /*0008*/ 	.byte	0x04, 0x17
        /*000a*/ 	.short	(.L_9 - .L_8)
.L_8:
        /*000c*/ 	.word	0x00000000
        /*0010*/ 	.short	0x0002
        /*0012*/ 	.short	0x0010
        /*0014*/ 	.byte	0x00, 0xf0, 0x11, 0x00


	//----- nvinfo : EIATTR_KPARAM_INFO
	.align		4
.L_9:
        /*0018*/ 	.byte	0x04, 0x17
        /*001a*/ 	.short	(.L_11 - .L_10)
.L_10:
        /*001c*/ 	.word	0x00000000
        /*0020*/ 	.short	0x0001
        /*0022*/ 	.short	0x0008
        /*0024*/ 	.byte	0x00, 0xf5, 0x21, 0x00


	//----- nvinfo : EIATTR_KPARAM_INFO
	.align		4
.L_11:
        /*0028*/ 	.byte	0x04, 0x17
        /*002a*/ 	.short	(.L_13 - .L_12)
.L_12:
        /*002c*/ 	.word	0x00000000
        /*0030*/ 	.short	0x0000
        /*0032*/ 	.short	0x0000
        /*0034*/ 	.byte	0x00, 0xf5, 0x21, 0x00


	//----- nvinfo : EIATTR_SPARSE_MMA_MASK
	.align		4
.L_13:
        /*0038*/ 	.byte	0x03, 0x50
        /*003a*/ 	.short	0x0000


	//----- nvinfo : EIATTR_MAXREG_COUNT
	.align		4
        /*003c*/ 	.byte	0x03, 0x1b
        /*003e*/ 	.short	0x00ff


	//----- nvinfo : EIATTR_MERCURY_ISA_VERSION
	.align		4
        /*0040*/ 	.byte	0x03, 0x5f
        /*0042*/ 	.short	0x0101


	//----- nvinfo : EIATTR_VRC_CTA_INIT_COUNT
	.align		4
        /*0044*/ 	.byte	0x02, 0x4a
	.zero		1
	.zero		1


	//----- nvinfo : EIATTR_EXIT_INSTR_OFFSETS
	.align		4
        /*0048*/ 	.byte	0x04, 0x1c
        /*004a*/ 	.short	(.L_15 - .L_14)


	//   ....[0]....
.L_14:
        /*004c*/ 	.word	0x00000090


	//   ....[1]....
        /*0050*/ 	.word	0x00000180


	//----- nvinfo : EIATTR_CBANK_PARAM_SIZE
	.align		4
.L_15:
        /*0054*/ 	.byte	0x03, 0x19
        /*0056*/ 	.short	0x0014


	//----- nvinfo : EIATTR_PARAM_CBANK
	.align		4
        /*0058*/ 	.byte	0x04, 0x0a
        /*005a*/ 	.short	(.L_17 - .L_16)
	.align		4
.L_16:
        /*005c*/ 	.word	index@(.nv.constant0._Z19cudaDecodeBitstreamPtS_i)
        /*0060*/ 	.short	0x0380
        /*0062*/ 	.short	0x0014


	//----- nvinfo : EIATTR_SW_WAR
	.align		4
.L_17:
        /*0064*/ 	.byte	0x04, 0x36
        /*0066*/ 	.short	(.L_19 - .L_18)
.L_18:
        /*0068*/ 	.word	0x00000008
.L_19:


//--------------------- .nv.callgraph             --------------------------
	.section	.nv.callgraph,"",@"SHT_CUDA_CALLGRAPH"
	.align	4
	.sectionentsize	8
	.align		4
        /*0000*/ 	.word	0x00000000
	.align		4
        /*0004*/ 	.word	0xffffffff
	.align		4
        /*0008*/ 	.word	0x00000000
	.align		4
        /*000c*/ 	.word	0xfffffffe
	.align		4
        /*0010*/ 	.word	0x00000000
	.align		4
        /*0014*/ 	.word	0xfffffffd
	.align		4
        /*0018*/ 	.word	0x00000000
	.align		4
        /*001c*/ 	.word	0xfffffffc


//--------------------- .text._Z19cudaDecodeBitstreamPtS_i --------------------------
	.section	.text._Z19cudaDecodeBitstreamPtS_i,"ax",@progbits
	.align	128
        .global         _Z19cudaDecodeBitstreamPtS_i
        .type           _Z19cudaDecodeBitstreamPtS_i,@function
        .size           _Z19cudaDecodeBitstreamPtS_i,(.L_x_1 - _Z19cudaDecodeBitstreamPtS_i)
        .other          _Z19cudaDecodeBitstreamPtS_i,@"STO_CUDA_ENTRY STV_DEFAULT"
_Z19cudaDecodeBitstreamPtS_i:
.text._Z19cudaDecodeBitstreamPtS_i:
[----:B------:R-:W-:Y:S01]  /*0000*/  LDC R1, c[0x0][0x37c] ;  /* 0x0000df00ff017b82 */ /* 0x000fe20000000800 */
[----:B------:R-:W0:Y:S07]  /*0010*/  S2R R3, SR_TID.X ;  /* 0x0000000000037919 */ /* 0x000e2e0000002100 */
[----:B------:R-:W0:Y:S01]  /*0020*/  S2UR UR4, SR_CTAID.X ;  /* 0x00000000000479c3 */ /* 0x000e220000002500 */
[----:B------:R-:W1:Y:S07]  /*0030*/  LDCU UR5, c[0x0][0x390] ;  /* 0x00007200ff0577ac */ /* 0x000e6e0008000800 */
[----:B------:R-:W0:Y:S02]  /*0040*/  LDC R0, c[0x0][0x360] ;  /* 0x0000d800ff007b82 */ /* 0x000e240000000800 */
[----:B0-----:R-:W-:-:S04]  /*0050*/  IMAD R0, R0, UR4, R3 ;  /* 0x0000000400007c24 */ /* 0x001fc8000f8e0203 */
[----:B------:R-:W-:-:S04]  /*0060*/  IMAD.SHL.U32 R7, R0, 0x2, RZ ;  /* 0x0000000200077824 */ /* 0x000fc800078e00ff */
[----:B------:R-:W-:-:S05]  /*0070*/  VIADD R0, R7, 0x2 ;  /* 0x0000000207007836 */ /* 0x000fca0000000000 */
[----:B-1----:R-:W-:-:S13]  /*0080*/  ISETP.GE.AND P0, PT, R0, UR5, PT ;  /* 0x0000000500007c0c */ /* 0x002fda000bf06270 */
[----:B------:R-:W-:Y:S05]  /*0090*/  @P0 EXIT ;  /* 0x000000000000094d */ /* 0x000fea0003800000 */
[----:B------:R-:W0:Y:S01]  /*00a0*/  LDC.64 R2, c[0x0][0x380] ;  /* 0x0000e000ff027b82 */ /* 0x000e220000000a00 */
[----:B------:R-:W1:Y:S07]  /*00b0*/  LDCU.64 UR4, c[0x0][0x358] ;  /* 0x00006b00ff0477ac */ /* 0x000e6e0008000a00 */
[----:B------:R-:W2:Y:S01]  /*00c0*/  LDC.64 R4, c[0x0][0x388] ;  /* 0x0000e200ff047b82 */ /* 0x000ea20000000a00 */
[----:B0-----:R-:W-:-:S05]  /*00d0*/  IMAD.WIDE R2, R7, 0x2, R2 ;  /* 0x0000000207027825 */ /* 0x001fca00078e0202 */
[----:B-1----:R-:W3:Y:S04]  /*00e0*/  LDG.E.U16 R6, desc[UR4][R2.64+0x2] ;  /* 0x0000020402067981 */ /* 0x002ee8000c1e1500 */
[----:B------:R-:W4:Y:S01]  /*00f0*/  LDG.E.U16 R0, desc[UR4][R2.64+0x4] ;  /* 0x0000040402007981 */ /* 0x000f22000c1e1500 */
[----:B--2---:R-:W-:Y:S01]  /*0100*/  IMAD.WIDE R4, R7, 0x2, R4 ;  /* 0x0000000207047825 */ /* 0x004fe200078e0204 */
[----:B---3--:R-:W-:-:S04]  /*0110*/  ISETP.NE.AND P0, PT, R6, RZ, PT ;  /* 0x000000ff0600720c */ /* 0x008fc80003f05270 */
[----:B------:R-:W-:-:S04]  /*0120*/  SEL R9, RZ, 0x1, P0 ;  /* 0x00000001ff097807 */ /* 0x000fc80000000000 */
[----:B----4-:R-:W-:-:S05]  /*0130*/  LOP3.LUT R9, R0, R9, RZ, 0x3c, !PT ;  /* 0x0000000900097212 */ /* 0x010fca00078e3cff */
[----:B------:R-:W-:Y:S04]  /*0140*/  STG.E.U16 desc[UR4][R4.64+0x4], R9 ;  /* 0x0000040904007986 */ /* 0x000fe8000c101504 */
[----:B------:R-:W2:Y:S02]  /*0150*/  LDG.E.U16 R7, desc[UR4][R2.64+0x6] ;  /* 0x0000060402077981 */ /* 0x000ea4000c1e1500 */
[----:B--2---:R-:W-:-:S05]  /*0160*/  LOP3.LUT R7, R7, R0, RZ, 0x3c, !PT ;  /* 0x0000000007077212 */ /* 0x004fca00078e3cff */
[----:B------:R-:W-:Y:S01]  /*0170*/  STG.E.U16 desc[UR4][R4.64+0x6], R7 ;  /* 0x0000060704007986 */ /* 0x000fe2000c101504 */
[----:B------:R-:W-:Y:S05]  /*0180*/  EXIT ;  /* 0x000000000000794d */ /* 0x000fea0003800000 */
.L_x_0:
[----:B------:R-:W-:-:S00]  /*0190*/  BRA `(.L_x_0) ;  /* 0xfffffffc00fc7947 */ /* 0x000fc0000383ffff */
[----:B------:R-:W-:-:S00]  /*01a0*/  NOP ;  /* 0x0000000000007918 */ /* 0x000fc00000000000 */
        /* <DEDUP_REMOVED lines=13> */
.L_x_1:


//--------------------- .nv.shared.reserved.0     --------------------------
	.section	.nv.shared.reserved.0,"aw",@nobits
	.weak		__nv_reservedSMEM_offset_0_alias
	.size		__nv_reservedSMEM_offset_0_alias, 0, 64
	.other		__nv_reservedSMEM_offset_0_alias,@"STO_CUDA_RESERVED_SHARED STV_DEFAULT"
__nv_reservedSMEM_offset_0_alias:
	.zero		0
	.zero		64


//--------------------- .nv.constant0._Z19cudaDecodeBitstreamPtS_i --------------------------
	.section	.nv.constant0._Z19cudaDecodeBitstreamPtS_i,"a",@progbits
	.sectionflags	@""
	.align	4
.nv.constant0._Z19cudaDecodeBitstreamPtS_i:
	.zero		916


//--------------------- SYMBOLS --------------------------

	.type		.nv.reservedSmem.offset0,@object
	.size		.nv.reservedSmem.offset0,0x4
